//
// Generated by NVIDIA NVVM Compiler
//
// Compiler Build ID: CL-36424714
// Cuda compilation tools, release 13.0, V13.0.88
// Based on NVVM 20.0.0
//

.version 9.0
.target sm_100
.address_size 64

	// .globl	_Z20negative_index_writePii

.visible .entry _Z20negative_index_writePii(
	.param .u64 .ptr .align 1 _Z20negative_index_writePii_param_0,
	.param .u32 _Z20negative_index_writePii_param_1
)
{
	.reg .pred 	%p<3>;
	.reg .b32 	%r<7>;
	.reg .b64 	%rd<3>;

	ld.param.u64 	%rd2, [_Z20negative_index_writePii_param_0];
	ld.param.u32 	%r1, [_Z20negative_index_writePii_param_1];
	cvta.to.global.u64 	%rd1, %rd2;
	mov.u32 	%r2, %tid.x;
	mov.u32 	%r3, %ctaid.x;
	or.b32  	%r4, %r2, %r3;
	setp.ne.s32 	%p1, %r4, 0;
	@%p1 bra 	$L__BB0_3;
	mov.b32 	%r5, 42;
	st.global.u32 	[%rd1+-4], %r5;
	setp.lt.s32 	%p2, %r1, 1;
	@%p2 bra 	$L__BB0_3;
	mov.b32 	%r6, 99;
	st.global.u32 	[%rd1], %r6;
$L__BB0_3:
	ret;

}


// ===== COMPILED SASS (sm_100) =====

	.target	sm_100

	.elftype	@"ET_EXEC"


//--------------------- .note.nv.tkinfo           --------------------------
	.section	.note.nv.tkinfo,"",@"SHT_NOTE"
	.sectionflags	@"SHF_NOTE_NV_TKINFO"
	.tkinfo
        /*0018*/ 	.word	0x00000002
        /*0030*/ 	.string	""
        /*0030*/ 	.string	"ptxas"
        /*0030*/ 	.string	"Cuda compilation tools, release 13.0, V13.0.88"
        /*0030*/ 	.string	"Build cuda_13.0.r13.0/compiler.36424714_0"
        /*0030*/ 	.string	"-arch sm_100 -m 64 "



//--------------------- .note.nv.cuinfo           --------------------------
	.section	.note.nv.cuinfo,"",@"SHT_NOTE"
	.sectionflags	@"SHF_NOTE_NV_CUINFO"
        /*0018*/ 	.short	0x0002
        /*001a*/ 	.short	0x0064
        /*001c*/ 	.short	0x0082
	.zero		2


//--------------------- .nv.info                  --------------------------
	.section	.nv.info,"",@"SHT_CUDA_INFO"
	.align	4


	//----- nvinfo : EIATTR_REGCOUNT
	.align		4
        /*0000*/ 	.byte	0x04, 0x2f
        /*0002*/ 	.short	(.L_1 - .L_0)
	.align		4
.L_0:
        /*0004*/ 	.word	index@(_Z20negative_index_writePii)
        /*0008*/ 	.word	0x00000008


	//----- nvinfo : EIATTR_FRAME_SIZE
	.align		4
.L_1:
        /*000c*/ 	.byte	0x04, 0x11
        /*000e*/ 	.short	(.L_3 - .L_2)
	.align		4
.L_2:
        /*0010*/ 	.word	index@(_Z20negative_index_writePii)
        /*0014*/ 	.word	0x00000000


	//----- nvinfo : EIATTR_MIN_STACK_SIZE
	.align		4
.L_3:
        /*0018*/ 	.byte	0x04, 0x12
        /*001a*/ 	.short	(.L_5 - .L_4)
	.align		4
.L_4:
        /*001c*/ 	.word	index@(_Z20negative_index_writePii)
        /*0020*/ 	.word	0x00000000
.L_5:


//--------------------- .nv.compat                --------------------------
	.section	.nv.compat,"",@"SHT_CUDA_COMPAT_INFO"
	.align	4
        /*0000*/ 	.byte	0x02, 0x09, 0x00, 0x00, 0x02, 0x02, 0x01, 0x00, 0x02, 0x05, 0x05, 0x00, 0x03, 0x07, 0x01, 0x01
        /*0010*/ 	.byte	0x02, 0x03, 0x00, 0x00, 0x02, 0x06, 0x01, 0x00, 0x04, 0x0b, 0x08, 0x00, 0x09, 0x00, 0x00, 0x00
        /*0020*/ 	.byte	0x00, 0x00, 0x00, 0x00


//--------------------- .nv.info._Z20negative_index_writePii --------------------------
	.section	.nv.info._Z20negative_index_writePii,"",@"SHT_CUDA_INFO"
	.sectionflags	@""
	.align	4


	//----- nvinfo : EIATTR_CUDA_API_VERSION
	.align		4
        /*0000*/ 	.byte	0x04, 0x37
        /*0002*/ 	.short	(.L_7 - .L_6)
.L_6:
        /*0004*/ 	.word	0x00000082


	//----- nvinfo : EIATTR_KPARAM_INFO
	.align		4
.L_7:
        /*0008*/ 	.byte	0x04, 0x17
        /*000a*/ 	.short	(.L_9 - .L_8)
.L_8:
        /*000c*/ 	.word	0x00000000
        /*0010*/ 	.short	0x0001
        /*0012*/ 	.short	0x0008
        /*0014*/ 	.byte	0x00, 0xf0, 0x11, 0x00


	//----- nvinfo : EIATTR_KPARAM_INFO
	.align		4
.L_9:
        /*0018*/ 	.byte	0x04, 0x17
        /*001a*/ 	.short	(.L_11 - .L_10)
.L_10:
        /*001c*/ 	.word	0x00000000
        /*0020*/ 	.short	0x0000
        /*0022*/ 	.short	0x0000
        /*0024*/ 	.byte	0x00, 0xf5, 0x21, 0x00


	//----- nvinfo : EIATTR_SPARSE_MMA_MASK
	.align		4
.L_11:
        /*0028*/ 	.byte	0x03, 0x50
        /*002a*/ 	.short	0x0000


	//----- nvinfo : EIATTR_MAXREG_COUNT
	.align		4
        /*002c*/ 	.byte	0x03, 0x1b
        /*002e*/ 	.short	0x00ff


	//----- nvinfo : EIATTR_MERCURY_ISA_VERSION
	.align		4
        /*0030*/ 	.byte	0x03, 0x5f
        /*0032*/ 	.short	0x0101


	//----- nvinfo : EIATTR_VRC_CTA_INIT_COUNT
	.align		4
        /*0034*/ 	.byte	0x02, 0x4a
	.zero		1
	.zero		1


	//----- nvinfo : EIATTR_EXIT_INSTR_OFFSETS
	.align		4
        /*0038*/ 	.byte	0x04, 0x1c
        /*003a*/ 	.short	(.L_13 - .L_12)


	//   ....[0]....
.L_12:
        /*003c*/ 	.word	0x00000040


	//   ....[1]....
        /*0040*/ 	.word	0x000000b0


	//   ....[2]....
        /*0044*/ 	.word	0x000000e0


	//----- nvinfo : EIATTR_CBANK_PARAM_SIZE
	.align		4
.L_13:
        /*0048*/ 	.byte	0x03, 0x19
        /*004a*/ 	.short	0x000c


	//----- nvinfo : EIATTR_PARAM_CBANK
	.align		4
        /*004c*/ 	.byte	0x04, 0x0a
        /*004e*/ 	.short	(.L_15 - .L_14)
	.align		4
.L_14:
        /*0050*/ 	.word	index@(.nv.constant0._Z20negative_index_writePii)
        /*0054*/ 	.short	0x0380
        /*0056*/ 	.short	0x000c


	//----- nvinfo : EIATTR_SW_WAR
	.align		4
.L_15:
        /*0058*/ 	.byte	0x04, 0x36
        /*005a*/ 	.short	(.L_17 - .L_16)
.L_16:
        /*005c*/ 	.word	0x00000008
.L_17:


//--------------------- .nv.callgraph             --------------------------
	.section	.nv.callgraph,"",@"SHT_CUDA_CALLGRAPH"
	.align	4
	.sectionentsize	8
	.align		4
        /*0000*/ 	.word	0x00000000
	.align		4
        /*0004*/ 	.word	0xffffffff
	.align		4
        /*0008*/ 	.word	0x00000000
	.align		4
        /*000c*/ 	.word	0xfffffffe
	.align		4
        /*0010*/ 	.word	0x00000000
	.align		4
        /*0014*/ 	.word	0xfffffffd
	.align		4
        /*0018*/ 	.word	0x00000000
	.align		4
        /*001c*/ 	.word	0xfffffffc


//--------------------- .text._Z20negative_index_writePii --------------------------
	.section	.text._Z20negative_index_writePii,"ax",@progbits
	.align	128
        .global         _Z20negative_index_writePii
        .type           _Z20negative_index_writePii,@function
        .size           _Z20negative_index_writePii,(.L_x_1 - _Z20negative_index_writePii)
        .other          _Z20negative_index_writePii,@"STO_CUDA_ENTRY STV_DEFAULT"
_Z20negative_index_writePii:
.text._Z20negative_index_writePii:
[----:B------:R-:W-:Y:S01]  /*0000*/  LDC R1, c[0x0][0x37c] ;  /* 0x0000df00ff017b82 */ /* 0x000fe20000000800 */
[----:B------:R-:W0:Y:S07]  /*0010*/  S2R R0, SR_TID.X ;  /* 0x0000000000007919 */ /* 0x000e2e0000002100 */
[----:B------:R-:W0:Y:S02]  /*0020*/  S2UR UR4, SR_CTAID.X ;  /* 0x00000000000479c3 */ /* 0x000e240000002500 */
[----:B0-----:R-:W-:-:S13]  /*0030*/  LOP3.LUT P0, RZ, R0, UR4, RZ, 0xfc, !PT ;  /* 0x0000000400ff7c12 */ /* 0x001fda000f80fcff */
[----:B------:R-:W-:Y:S05]  /*0040*/  @P0 EXIT ;  /* 0x000000000000094d */ /* 0x000fea0003800000 */
[----:B------:R-:W0:Y:S01]  /*0050*/  LDC R0, c[0x0][0x388] ;  /* 0x0000e200ff007b82 */ /* 0x000e220000000800 */
[----:B------:R-:W1:Y:S01]  /*0060*/  LDCU.64 UR4, c[0x0][0x358] ;  /* 0x00006b00ff0477ac */ /* 0x000e620008000a00 */
[----:B------:R-:W-:-:S06]  /*0070*/  IMAD.MOV.U32 R5, RZ, RZ, 0x2a ;  /* 0x0000002aff057424 */ /* 0x000fcc00078e00ff */
[----:B------:R-:W1:Y:S01]  /*0080*/  LDC.64 R2, c[0x0][0x380] ;  /* 0x0000e000ff027b82 */ /* 0x000e620000000a00 */
[----:B0-----:R-:W-:Y:S01]  /*0090*/  ISETP.GE.AND P0, PT, R0, 0x1, PT ;  /* 0x000000010000780c */ /* 0x001fe20003f06270 */
[----:B-1----:R0:W-:-:S12]  /*00a0*/  STG.E desc[UR4][R2.64+-0x4], R5 ;  /* 0xfffffc0502007986 */ /* 0x0021d8000c101904 */
[----:B------:R-:W-:Y:S05]  /*00b0*/  @!P0 EXIT ;  /* 0x000000000000894d */ /* 0x000fea0003800000 */
[----:B0-----:R-:W-:-:S05]  /*00c0*/  IMAD.MOV.U32 R5, RZ, RZ, 0x63 ;  /* 0x00000063ff057424 */ /* 0x001fca00078e00ff */
[----:B------:R-:W-:Y:S01]  /*00d0*/  STG.E desc[UR4][R2.64], R5 ;  /* 0x0000000502007986 */ /* 0x000fe2000c101904 */
[----:B------:R-:W-:Y:S05]  /*00e0*/  EXIT ;  /* 0x000000000000794d */ /* 0x000fea0003800000 */
.L_x_0:
[----:B------:R-:W-:-:S00]  /*00f0*/  BRA `(.L_x_0) ;  /* 0xfffffffc00fc7947 */ /* 0x000fc0000383ffff */
[----:B------:R-:W-:-:S00]  /*0100*/  NOP ;  /* 0x0000000000007918 */ /* 0x000fc00000000000 */
[----:B------:R-:W-:-:S00]  /*0110*/  NOP ;  /* 0x0000000000007918 */ /* 0x000fc00000000000 */
[----:B------:R-:W-:-:S00]  /*0120*/  NOP ;  /* 0x0000000000007918 */ /* 0x000fc00000000000 */
[----:B------:R-:W-:-:S00]  /*0130*/  NOP ;  /* 0x0000000000007918 */ /* 0x000fc00000000000 */
[----:B------:R-:W-:-:S00]  /*0140*/  NOP ;  /* 0x0000000000007918 */ /* 0x000fc00000000000 */
[----:B------:R-:W-:-:S00]  /*0150*/  NOP ;  /* 0x0000000000007918 */ /* 0x000fc00000000000 */
[----:B------:R-:W-:-:S00]  /*0160*/  NOP ;  /* 0x0000000000007918 */ /* 0x000fc00000000000 */
[----:B------:R-:W-:-:S00]  /*0170*/  NOP ;  /* 0x0000000000007918 */ /* 0x000fc00000000000 */
.L_x_1:


//--------------------- .nv.shared.reserved.0     --------------------------
	.section	.nv.shared.reserved.0,"aw",@nobits
	.weak		__nv_reservedSMEM_offset_0_alias
	.size		__nv_reservedSMEM_offset_0_alias, 0, 64
	.other		__nv_reservedSMEM_offset_0_alias,@"STO_CUDA_RESERVED_SHARED STV_DEFAULT"
__nv_reservedSMEM_offset_0_alias:
	.zero		0
	.zero		64


//--------------------- .nv.constant0._Z20negative_index_writePii --------------------------
	.section	.nv.constant0._Z20negative_index_writePii,"a",@progbits
	.sectionflags	@""
	.align	4
.nv.constant0._Z20negative_index_writePii:
	.zero		908


//--------------------- SYMBOLS --------------------------

	.type		.nv.reservedSmem.offset0,@object
	.size		.nv.reservedSmem.offset0,0x4
